//
// Generated by NVIDIA NVVM Compiler
//
// Compiler Build ID: CL-36424714
// Cuda compilation tools, release 13.0, V13.0.88
// Based on NVVM 20.0.0
//

.version 9.0
.target sm_100
.address_size 64

	// .globl	_Z6filterPKfjPffPi

.visible .entry _Z6filterPKfjPffPi(
	.param .u64 .ptr .align 1 _Z6filterPKfjPffPi_param_0,
	.param .u32 _Z6filterPKfjPffPi_param_1,
	.param .u64 .ptr .align 1 _Z6filterPKfjPffPi_param_2,
	.param .f32 _Z6filterPKfjPffPi_param_3,
	.param .u64 .ptr .align 1 _Z6filterPKfjPffPi_param_4
)
{
	.reg .pred 	%p<3>;
	.reg .b32 	%r<7>;
	.reg .b32 	%f<4>;
	.reg .b64 	%rd<11>;

	ld.param.u64 	%rd1, [_Z6filterPKfjPffPi_param_0];
	ld.param.u32 	%r2, [_Z6filterPKfjPffPi_param_1];
	ld.param.u64 	%rd2, [_Z6filterPKfjPffPi_param_2];
	ld.param.f32 	%f2, [_Z6filterPKfjPffPi_param_3];
	ld.param.u64 	%rd3, [_Z6filterPKfjPffPi_param_4];
	mov.u32 	%r3, %tid.x;
	mov.u32 	%r4, %ctaid.x;
	mov.u32 	%r5, %ntid.x;
	mad.lo.s32 	%r1, %r4, %r5, %r3;
	setp.ge.u32 	%p1, %r1, %r2;
	@%p1 bra 	$L__BB0_3;
	cvta.to.global.u64 	%rd4, %rd1;
	mul.wide.u32 	%rd5, %r1, 4;
	add.s64 	%rd6, %rd4, %rd5;
	ld.global.f32 	%f1, [%rd6];
	abs.f32 	%f3, %f1;
	setp.geu.f32 	%p2, %f3, %f2;
	@%p2 bra 	$L__BB0_3;
	cvta.to.global.u64 	%rd7, %rd3;
	atom.global.add.u32 	%r6, [%rd7], 1;
	cvta.to.global.u64 	%rd8, %rd2;
	mul.wide.s32 	%rd9, %r6, 4;
	add.s64 	%rd10, %rd8, %rd9;
	st.global.f32 	[%rd10], %f1;
$L__BB0_3:
	ret;

}


// ===== COMPILED SASS (sm_100) =====

	.target	sm_100

	.elftype	@"ET_EXEC"


//--------------------- .note.nv.tkinfo           --------------------------
	.section	.note.nv.tkinfo,"",@"SHT_NOTE"
	.sectionflags	@"SHF_NOTE_NV_TKINFO"
	.tkinfo
        /*0018*/ 	.word	0x00000002
        /*0030*/ 	.string	""
        /*0030*/ 	.string	"ptxas"
        /*0030*/ 	.string	"Cuda compilation tools, release 13.0, V13.0.88"
        /*0030*/ 	.string	"Build cuda_13.0.r13.0/compiler.36424714_0"
        /*0030*/ 	.string	"-arch sm_100 -m 64 "



//--------------------- .note.nv.cuinfo           --------------------------
	.section	.note.nv.cuinfo,"",@"SHT_NOTE"
	.sectionflags	@"SHF_NOTE_NV_CUINFO"
        /*0018*/ 	.short	0x0002
        /*001a*/ 	.short	0x0064
        /*001c*/ 	.short	0x0082
	.zero		2


//--------------------- .nv.info                  --------------------------
	.section	.nv.info,"",@"SHT_CUDA_INFO"
	.align	4


	//----- nvinfo : EIATTR_REGCOUNT
	.align		4
        /*0000*/ 	.byte	0x04, 0x2f
        /*0002*/ 	.short	(.L_1 - .L_0)
	.align		4
.L_0:
        /*0004*/ 	.word	index@(_Z6filterPKfjPffPi)
        /*0008*/ 	.word	0x0000000e


	//----- nvinfo : EIATTR_FRAME_SIZE
	.align		4
.L_1:
        /*000c*/ 	.byte	0x04, 0x11
        /*000e*/ 	.short	(.L_3 - .L_2)
	.align		4
.L_2:
        /*0010*/ 	.word	index@(_Z6filterPKfjPffPi)
        /*0014*/ 	.word	0x00000000


	//----- nvinfo : EIATTR_MIN_STACK_SIZE
	.align		4
.L_3:
        /*0018*/ 	.byte	0x04, 0x12
        /*001a*/ 	.short	(.L_5 - .L_4)
	.align		4
.L_4:
        /*001c*/ 	.word	index@(_Z6filterPKfjPffPi)
        /*0020*/ 	.word	0x00000000
.L_5:


//--------------------- .nv.compat                --------------------------
	.section	.nv.compat,"",@"SHT_CUDA_COMPAT_INFO"
	.align	4
        /*0000*/ 	.byte	0x02, 0x09, 0x00, 0x00, 0x02, 0x02, 0x01, 0x00, 0x02, 0x05, 0x05, 0x00, 0x03, 0x07, 0x01, 0x01
        /*0010*/ 	.byte	0x02, 0x03, 0x00, 0x00, 0x02, 0x06, 0x01, 0x00, 0x04, 0x0b, 0x08, 0x00, 0x09, 0x00, 0x00, 0x00
        /*0020*/ 	.byte	0x00, 0x00, 0x00, 0x00


//--------------------- .nv.info._Z6filterPKfjPffPi --------------------------
	.section	.nv.info._Z6filterPKfjPffPi,"",@"SHT_CUDA_INFO"
	.sectionflags	@""
	.align	4


	//----- nvinfo : EIATTR_CUDA_API_VERSION
	.align		4
        /*0000*/ 	.byte	0x04, 0x37
        /*0002*/ 	.short	(.L_7 - .L_6)
.L_6:
        /*0004*/ 	.word	0x00000082


	//----- nvinfo : EIATTR_KPARAM_INFO
	.align		4
.L_7:
        /*0008*/ 	.byte	0x04, 0x17
        /*000a*/ 	.short	(.L_9 - .L_8)
.L_8:
        /*000c*/ 	.word	0x00000000
        /*0010*/ 	.short	0x0004
        /*0012*/ 	.short	0x0020
        /*0014*/ 	.byte	0x00, 0xf5, 0x21, 0x00


	//----- nvinfo : EIATTR_KPARAM_INFO
	.align		4
.L_9:
        /*0018*/ 	.byte	0x04, 0x17
        /*001a*/ 	.short	(.L_11 - .L_10)
.L_10:
        /*001c*/ 	.word	0x00000000
        /*0020*/ 	.short	0x0003
        /*0022*/ 	.short	0x0018
        /*0024*/ 	.byte	0x00, 0xf0, 0x11, 0x00


	//----- nvinfo : EIATTR_KPARAM_INFO
	.align		4
.L_11:
        /*0028*/ 	.byte	0x04, 0x17
        /*002a*/ 	.short	(.L_13 - .L_12)
.L_12:
        /*002c*/ 	.word	0x00000000
        /*0030*/ 	.short	0x0002
        /*0032*/ 	.short	0x0010
        /*0034*/ 	.byte	0x00, 0xf5, 0x21, 0x00


	//----- nvinfo : EIATTR_KPARAM_INFO
	.align		4
.L_13:
        /*0038*/ 	.byte	0x04, 0x17
        /*003a*/ 	.short	(.L_15 - .L_14)
.L_14:
        /*003c*/ 	.word	0x00000000
        /*0040*/ 	.short	0x0001
        /*0042*/ 	.short	0x0008
        /*0044*/ 	.byte	0x00, 0xf0, 0x11, 0x00


	//----- nvinfo : EIATTR_KPARAM_INFO
	.align		4
.L_15:
        /*0048*/ 	.byte	0x04, 0x17
        /*004a*/ 	.short	(.L_17 - .L_16)
.L_16:
        /*004c*/ 	.word	0x00000000
        /*0050*/ 	.short	0x0000
        /*0052*/ 	.short	0x0000
        /*0054*/ 	.byte	0x00, 0xf5, 0x21, 0x00


	//----- nvinfo : EIATTR_SPARSE_MMA_MASK
	.align		4
.L_17:
        /*0058*/ 	.byte	0x03, 0x50
        /*005a*/ 	.short	0x0000


	//----- nvinfo : EIATTR_MAXREG_COUNT
	.align		4
        /*005c*/ 	.byte	0x03, 0x1b
        /*005e*/ 	.short	0x00ff


	//----- nvinfo : EIATTR_MERCURY_ISA_VERSION
	.align		4
        /*0060*/ 	.byte	0x03, 0x5f
        /*0062*/ 	.short	0x0101


	//----- nvinfo : EIATTR_INT_WARP_WIDE_INSTR_OFFSETS
	.align		4
        /*0064*/ 	.byte	0x04, 0x31
        /*0066*/ 	.short	(.L_19 - .L_18)


	//   ....[0]....
.L_18:
        /*0068*/ 	.word	0x00000100


	//   ....[1]....
        /*006c*/ 	.word	0x000001a0


	//----- nvinfo : EIATTR_VRC_CTA_INIT_COUNT
	.align		4
.L_19:
        /*0070*/ 	.byte	0x02, 0x4a
	.zero		1
	.zero		1


	//----- nvinfo : EIATTR_EXIT_INSTR_OFFSETS
	.align		4
        /*0074*/ 	.byte	0x04, 0x1c
        /*0076*/ 	.short	(.L_21 - .L_20)


	//   ....[0]....
.L_20:
        /*0078*/ 	.word	0x00000070


	//   ....[1]....
        /*007c*/ 	.word	0x000000e0


	//   ....[2]....
        /*0080*/ 	.word	0x000001e0


	//----- nvinfo : EIATTR_CBANK_PARAM_SIZE
	.align		4
.L_21:
        /*0084*/ 	.byte	0x03, 0x19
        /*0086*/ 	.short	0x0028


	//----- nvinfo : EIATTR_PARAM_CBANK
	.align		4
        /*0088*/ 	.byte	0x04, 0x0a
        /*008a*/ 	.short	(.L_23 - .L_22)
	.align		4
.L_22:
        /*008c*/ 	.word	index@(.nv.constant0._Z6filterPKfjPffPi)
        /*0090*/ 	.short	0x0380
        /*0092*/ 	.short	0x0028


	//----- nvinfo : EIATTR_SW_WAR
	.align		4
.L_23:
        /*0094*/ 	.byte	0x04, 0x36
        /*0096*/ 	.short	(.L_25 - .L_24)
.L_24:
        /*0098*/ 	.word	0x00000008
.L_25:


//--------------------- .nv.callgraph             --------------------------
	.section	.nv.callgraph,"",@"SHT_CUDA_CALLGRAPH"
	.align	4
	.sectionentsize	8
	.align		4
        /*0000*/ 	.word	0x00000000
	.align		4
        /*0004*/ 	.word	0xffffffff
	.align		4
        /*0008*/ 	.word	0x00000000
	.align		4
        /*000c*/ 	.word	0xfffffffe
	.align		4
        /*0010*/ 	.word	0x00000000
	.align		4
        /*0014*/ 	.word	0xfffffffd
	.align		4
        /*0018*/ 	.word	0x00000000
	.align		4
        /*001c*/ 	.word	0xfffffffc


//--------------------- .text._Z6filterPKfjPffPi  --------------------------
	.section	.text._Z6filterPKfjPffPi,"ax",@progbits
	.align	128
        .global         _Z6filterPKfjPffPi
        .type           _Z6filterPKfjPffPi,@function
        .size           _Z6filterPKfjPffPi,(.L_x_1 - _Z6filterPKfjPffPi)
        .other          _Z6filterPKfjPffPi,@"STO_CUDA_ENTRY STV_DEFAULT"
_Z6filterPKfjPffPi:
.text._Z6filterPKfjPffPi:
[----:B------:R-:W-:Y:S01]  /*0000*/  LDC R1, c[0x0][0x37c] ;  /* 0x0000df00ff017b82 */ /* 0x000fe20000000800 */
[----:B------:R-:W0:Y:S07]  /*0010*/  S2R R5, SR_TID.X ;  /* 0x0000000000057919 */ /* 0x000e2e0000002100 */
[----:B------:R-:W0:Y:S01]  /*0020*/  S2UR UR4, SR_CTAID.X ;  /* 0x00000000000479c3 */ /* 0x000e220000002500 */
[----:B------:R-:W1:Y:S07]  /*0030*/  LDCU UR5, c[0x0][0x388] ;  /* 0x00007100ff0577ac */ /* 0x000e6e0008000800 */
[----:B------:R-:W0:Y:S02]  /*0040*/  LDC R0, c[0x0][0x360] ;  /* 0x0000d800ff007b82 */ /* 0x000e240000000800 */
[----:B0-----:R-:W-:-:S05]  /*0050*/  IMAD R5, R0, UR4, R5 ;  /* 0x0000000400057c24 */ /* 0x001fca000f8e0205 */
[----:B-1----:R-:W-:-:S13]  /*0060*/  ISETP.GE.U32.AND P0, PT, R5, UR5, PT ;  /* 0x0000000505007c0c */ /* 0x002fda000bf06070 */
[----:B------:R-:W-:Y:S05]  /*0070*/  @P0 EXIT ;  /* 0x000000000000094d */ /* 0x000fea0003800000 */
[----:B------:R-:W0:Y:S01]  /*0080*/  LDC.64 R2, c[0x0][0x380] ;  /* 0x0000e000ff027b82 */ /* 0x000e220000000a00 */
[----:B------:R-:W1:Y:S01]  /*0090*/  LDCU.64 UR4, c[0x0][0x358] ;  /* 0x00006b00ff0477ac */ /* 0x000e620008000a00 */
[----:B------:R-:W2:Y:S01]  /*00a0*/  LDCU UR6, c[0x0][0x398] ;  /* 0x00007300ff0677ac */ /* 0x000ea20008000800 */
[----:B0-----:R-:W-:-:S05]  /*00b0*/  IMAD.WIDE.U32 R2, R5, 0x4, R2 ;  /* 0x0000000405027825 */ /* 0x001fca00078e0002 */
[----:B-1----:R-:W2:Y:S02]  /*00c0*/  LDG.E R7, desc[UR4][R2.64] ;  /* 0x0000000402077981 */ /* 0x002ea4000c1e1900 */
[----:B--2---:R-:W-:-:S13]  /*00d0*/  FSETP.GEU.AND P0, PT, |R7|, UR6, PT ;  /* 0x0000000607007c0b */ /* 0x004fda000bf0e200 */
[----:B------:R-:W-:Y:S05]  /*00e0*/  @P0 EXIT ;  /* 0x000000000000094d */ /* 0x000fea0003800000 */
[----:B------:R-:W0:Y:S01]  /*00f0*/  S2R R5, SR_LANEID ;  /* 0x0000000000057919 */ /* 0x000e220000000000 */
[----:B------:R-:W-:Y:S01]  /*0100*/  VOTEU.ANY UR6, UPT, PT ;  /* 0x0000000000067886 */ /* 0x000fe200038e0100 */
[----:B------:R-:W1:Y:S01]  /*0110*/  LDC.64 R2, c[0x0][0x3a0] ;  /* 0x0000e800ff027b82 */ /* 0x000e620000000a00 */
[----:B------:R-:W0:Y:S08]  /*0120*/  FLO.U32 R0, UR6 ;  /* 0x0000000600007d00 */ /* 0x000e3000080e0000 */
[----:B------:R-:W1:Y:S01]  /*0130*/  POPC R11, UR6 ;  /* 0x00000006000b7d09 */ /* 0x000e620008000000 */
[----:B0-----:R-:W-:Y:S01]  /*0140*/  ISETP.EQ.U32.AND P0, PT, R0, R5, PT ;  /* 0x000000050000720c */ /* 0x001fe20003f02070 */
[----:B------:R-:W0:Y:S01]  /*0150*/  S2R R6, SR_LTMASK ;  /* 0x0000000000067919 */ /* 0x000e220000003900 */
[----:B------:R-:W2:Y:S11]  /*0160*/  LDC.64 R4, c[0x0][0x390] ;  /* 0x0000e400ff047b82 */ /* 0x000eb60000000a00 */
[----:B-1----:R-:W3:Y:S01]  /*0170*/  @P0 ATOMG.E.ADD.STRONG.GPU PT, R3, desc[UR4][R2.64], R11 ;  /* 0x8000000b020309a8 */ /* 0x002ee200081ef104 */
[----:B0-----:R-:W-:-:S06]  /*0180*/  LOP3.LUT R6, R6, UR6, RZ, 0xc0, !PT ;  /* 0x0000000606067c12 */ /* 0x001fcc000f8ec0ff */
[----:B------:R-:W0:Y:S01]  /*0190*/  POPC R6, R6 ;  /* 0x0000000600067309 */ /* 0x000e220000000000 */
[----:B---3--:R-:W0:Y:S02]  /*01a0*/  SHFL.IDX PT, R9, R3, R0, 0x1f ;  /* 0x00001f0003097589 */ /* 0x008e2400000e0000 */
[----:B0-----:R-:W-:-:S05]  /*01b0*/  IADD3 R9, PT, PT, R9, R6, RZ ;  /* 0x0000000609097210 */ /* 0x001fca0007ffe0ff */
[----:B--2---:R-:W-:-:S05]  /*01c0*/  IMAD.WIDE R4, R9, 0x4, R4 ;  /* 0x0000000409047825 */ /* 0x004fca00078e0204 */
[----:B------:R-:W-:Y:S01]  /*01d0*/  STG.E desc[UR4][R4.64], R7 ;  /* 0x0000000704007986 */ /* 0x000fe2000c101904 */
[----:B------:R-:W-:Y:S05]  /*01e0*/  EXIT ;  /* 0x000000000000794d */ /* 0x000fea0003800000 */
.L_x_0:
[----:B------:R-:W-:-:S00]  /*01f0*/  BRA `(.L_x_0) ;  /* 0xfffffffc00fc7947 */ /* 0x000fc0000383ffff */
[----:B------:R-:W-:-:S00]  /*0200*/  NOP ;  /* 0x0000000000007918 */ /* 0x000fc00000000000 */
[----:B------:R-:W-:-:S00]  /*0210*/  NOP ;  /* 0x0000000000007918 */ /* 0x000fc00000000000 */
[----:B------:R-:W-:-:S00]  /*0220*/  NOP ;  /* 0x0000000000007918 */ /* 0x000fc00000000000 */
[----:B------:R-:W-:-:S00]  /*0230*/  NOP ;  /* 0x0000000000007918 */ /* 0x000fc00000000000 */
[----:B------:R-:W-:-:S00]  /*0240*/  NOP ;  /* 0x0000000000007918 */ /* 0x000fc00000000000 */
[----:B------:R-:W-:-:S00]  /*0250*/  NOP ;  /* 0x0000000000007918 */ /* 0x000fc00000000000 */
[----:B------:R-:W-:-:S00]  /*0260*/  NOP ;  /* 0x0000000000007918 */ /* 0x000fc00000000000 */
[----:B------:R-:W-:-:S00]  /*0270*/  NOP ;  /* 0x0000000000007918 */ /* 0x000fc00000000000 */
.L_x_1:


//--------------------- .nv.shared.reserved.0     --------------------------
	.section	.nv.shared.reserved.0,"aw",@nobits
	.weak		__nv_reservedSMEM_offset_0_alias
	.size		__nv_reservedSMEM_offset_0_alias, 0, 64
	.other		__nv_reservedSMEM_offset_0_alias,@"STO_CUDA_RESERVED_SHARED STV_DEFAULT"
__nv_reservedSMEM_offset_0_alias:
	.zero		0
	.zero		64


//--------------------- .nv.constant0._Z6filterPKfjPffPi --------------------------
	.section	.nv.constant0._Z6filterPKfjPffPi,"a",@progbits
	.sectionflags	@""
	.align	4
.nv.constant0._Z6filterPKfjPffPi:
	.zero		936


//--------------------- SYMBOLS --------------------------

	.type		.nv.reservedSmem.offset0,@object
	.size		.nv.reservedSmem.offset0,0x4
